	.headerflags	@"EF_CUDA_TEXMODE_UNIFIED EF_CUDA_64BIT_ADDRESS EF_CUDA_SM86 EF_CUDA_VIRTUAL_SM(EF_CUDA_SM86)"
	.elftype	@"ET_EXEC"


//--------------------- .nv.info                  --------------------------
	.section	.nv.info,"",@"SHT_CUDA_INFO"
	.align	4


	//----- nvinfo : EIATTR_REGCOUNT
	.align		4
        /*0000*/ 	.byte	0x04, 0x2f
        /*0002*/ 	.short	(.L_1 - .L_0)
	.align		4
.L_0:
        /*0004*/ 	.word	index@(triton_poi_fused_silu_6)
        /*0008*/ 	.word	0x0000000a


	//----- nvinfo : EIATTR_MIN_STACK_SIZE
	.align		4
.L_1:
        /*000c*/ 	.byte	0x04, 0x12
        /*000e*/ 	.short	(.L_3 - .L_2)
	.align		4
.L_2:
        /*0010*/ 	.word	index@(triton_poi_fused_silu_6)
        /*0014*/ 	.word	0x00000000


	//----- nvinfo : EIATTR_FRAME_SIZE
	.align		4
.L_3:
        /*0018*/ 	.byte	0x04, 0x11
        /*001a*/ 	.short	(.L_5 - .L_4)
	.align		4
.L_4:
        /*001c*/ 	.word	index@(triton_poi_fused_silu_6)
        /*0020*/ 	.word	0x00000000


	//----- nvinfo : EIATTR_MIN_STACK_SIZE
	.align		4
.L_5:
        /*0024*/ 	.byte	0x04, 0x12
        /*0026*/ 	.short	(.L_7 - .L_6)
	.align		4
.L_6:
        /*0028*/ 	.word	index@(triton_poi_fused_silu_6)
        /*002c*/ 	.word	0x00000000
.L_7:


//--------------------- .nv.info.triton_poi_fused_silu_6 --------------------------
	.section	.nv.info.triton_poi_fused_silu_6,"",@"SHT_CUDA_INFO"
	.sectionflags	@""
	.align	4


	//----- nvinfo : EIATTR_CUDA_API_VERSION
	.align		4
        /*0000*/ 	.byte	0x04, 0x37
        /*0002*/ 	.short	(.L_9 - .L_8)
.L_8:
        /*0004*/ 	.word	0x0000007c


	//----- nvinfo : EIATTR_SW2861232_WAR
	.align		4
.L_9:
        /*0008*/ 	.byte	0x01, 0x35
	.zero		2


	//----- nvinfo : EIATTR_PARAM_CBANK
	.align		4
        /*000c*/ 	.byte	0x04, 0x0a
        /*000e*/ 	.short	(.L_11 - .L_10)
	.align		4
.L_10:
        /*0010*/ 	.word	index@(.nv.constant0.triton_poi_fused_silu_6)
        /*0014*/ 	.short	0x0160
        /*0016*/ 	.short	0x0020


	//----- nvinfo : EIATTR_CBANK_PARAM_SIZE
	.align		4
.L_11:
        /*0018*/ 	.byte	0x03, 0x19
        /*001a*/ 	.short	0x0020


	//----- nvinfo : EIATTR_KPARAM_INFO
	.align		4
        /*001c*/ 	.byte	0x04, 0x17
        /*001e*/ 	.short	(.L_13 - .L_12)
.L_12:
        /*0020*/ 	.word	0x00000000
        /*0024*/ 	.short	0x0003
        /*0026*/ 	.short	0x0018
        /*0028*/ 	.byte	0x00, 0xf4, 0x21, 0x00


	//----- nvinfo : EIATTR_KPARAM_INFO
	.align		4
.L_13:
        /*002c*/ 	.byte	0x04, 0x17
        /*002e*/ 	.short	(.L_15 - .L_14)
.L_14:
        /*0030*/ 	.word	0x00000000
        /*0034*/ 	.short	0x0002
        /*0036*/ 	.short	0x0010
        /*0038*/ 	.byte	0x00, 0xf0, 0x11, 0x00


	//----- nvinfo : EIATTR_KPARAM_INFO
	.align		4
.L_15:
        /*003c*/ 	.byte	0x04, 0x17
        /*003e*/ 	.short	(.L_17 - .L_16)
.L_16:
        /*0040*/ 	.word	0x00000000
        /*0044*/ 	.short	0x0001
        /*0046*/ 	.short	0x0008
        /*0048*/ 	.byte	0x00, 0xf4, 0x21, 0x00


	//----- nvinfo : EIATTR_KPARAM_INFO
	.align		4
.L_17:
        /*004c*/ 	.byte	0x04, 0x17
        /*004e*/ 	.short	(.L_19 - .L_18)
.L_18:
        /*0050*/ 	.word	0x00000000
        /*0054*/ 	.short	0x0000
        /*0056*/ 	.short	0x0000
        /*0058*/ 	.byte	0x00, 0xf4, 0x21, 0x00


	//----- nvinfo : EIATTR_MAXREG_COUNT
	.align		4
.L_19:
        /*005c*/ 	.byte	0x03, 0x1b
        /*005e*/ 	.short	0x00ff


	//----- nvinfo : EIATTR_EXIT_INSTR_OFFSETS
	.align		4
        /*0060*/ 	.byte	0x04, 0x1c
        /*0062*/ 	.short	(.L_21 - .L_20)


	//   ....[0]....
.L_20:
        /*0064*/ 	.word	0x000001d0


	//   ....[1]....
        /*0068*/ 	.word	0x00000210


	//----- nvinfo : EIATTR_REQNTID
	.align		4
.L_21:
        /*006c*/ 	.byte	0x04, 0x10
        /*006e*/ 	.short	(.L_23 - .L_22)
.L_22:
        /*0070*/ 	.word	0x00000080
        /*0074*/ 	.word	0x00000001
        /*0078*/ 	.word	0x00000001


	//----- nvinfo : EIATTR_CRS_STACK_SIZE
	.align		4
.L_23:
        /*007c*/ 	.byte	0x04, 0x1e
        /*007e*/ 	.short	(.L_25 - .L_24)
.L_24:
        /*0080*/ 	.word	0x00000000
.L_25:


//--------------------- .nv.callgraph             --------------------------
	.section	.nv.callgraph,"",@"SHT_CUDA_CALLGRAPH"
	.align	4
	.sectionentsize	8
	.align		4
        /*0000*/ 	.word	0x00000000
	.align		4
        /*0004*/ 	.word	0xffffffff
	.align		4
        /*0008*/ 	.word	0x00000000
	.align		4
        /*000c*/ 	.word	0xfffffffe
	.align		4
        /*0010*/ 	.word	0x00000000
	.align		4
        /*0014*/ 	.word	0xfffffffd
	.align		4
        /*0018*/ 	.word	0x00000000
	.align		4
        /*001c*/ 	.word	0xfffffffc


//--------------------- .nv.rel.action            --------------------------
	.section	.nv.rel.action,"",@"SHT_CUDA_RELOCINFO"
	.align	8
	.sectionentsize	8
        /*0000*/ 	.byte	0x73, 0x00, 0x00, 0x00, 0x00, 0x00, 0x00, 0x00, 0x00, 0x00, 0x00, 0x11, 0x25, 0x00, 0x05, 0x36


//--------------------- .nv.constant0.triton_poi_fused_silu_6 --------------------------
	.section	.nv.constant0.triton_poi_fused_silu_6,"a",@progbits
	.sectionflags	@""
	.align	4
.nv.constant0.triton_poi_fused_silu_6:
	.zero		384


//--------------------- .text.triton_poi_fused_silu_6 --------------------------
	.section	.text.triton_poi_fused_silu_6,"ax",@progbits
	.sectioninfo	@"SHI_REGISTERS=10"
	.align	128
        .global         triton_poi_fused_silu_6
        .type           triton_poi_fused_silu_6,@function
        .size           triton_poi_fused_silu_6,(.L_x_3 - triton_poi_fused_silu_6)
        .other          triton_poi_fused_silu_6,@"STO_CUDA_ENTRY STV_DEFAULT"
triton_poi_fused_silu_6:
.text.triton_poi_fused_silu_6:
[----:B------:R-:W-:Y:S02]  /*0000*/  MOV R1, c[0x0][0x28] ;  /* 0x00000a0000017a02 */ /* 0x000fe40000000f00 */
[----:B------:R-:W0:Y:S01]  /*0010*/  S2R R0, SR_TID.X ;  /* 0x0000000000007919 */ /* 0x000e220000002100 */
[----:B------:R-:W-:Y:S01]  /*0020*/  ULDC.64 UR4, c[0x0][0x118] ;  /* 0x0000460000047ab9 */ /* 0x000fe20000000a00 */
[----:B------:R-:W-:Y:S01]  /*0030*/  BSSY B0, `(.L_x_0) ;  /* 0x000000a000007945 */ /* 0x000fe20003800000 */
[----:B------:R-:W-:Y:S01]  /*0040*/  MOV R7, 0x2 ;  /* 0x0000000200077802 */ /* 0x000fe20000000f00 */
[----:B------:R-:W1:Y:S01]  /*0050*/  S2R R3, SR_CTAID.X ;  /* 0x0000000000037919 */ /* 0x000e620000002500 */
[----:B------:R-:W-:Y:S02]  /*0060*/  PRMT R2, RZ, 0x7610, R2 ;  /* 0x00007610ff027816 */ /* 0x000fe40000000002 */
[----:B0-----:R-:W-:-:S04]  /*0070*/  LOP3.LUT R0, R0, 0x7f, RZ, 0xc0, !PT ;  /* 0x0000007f00007812 */ /* 0x001fc800078ec0ff */
[----:B-1----:R-:W-:-:S04]  /*0080*/  LEA R0, R3, R0, 0x7 ;  /* 0x0000000003007211 */ /* 0x002fc800078e38ff */
[----:B------:R-:W-:-:S13]  /*0090*/  ISETP.GE.AND P0, PT, R0, 0x900, PT ;  /* 0x000009000000780c */ /* 0x000fda0003f06270 */
[----:B------:R-:W-:Y:S05]  /*00a0*/  @P0 BRA `(.L_x_1) ;  /* 0x0000002000000947 */ /* 0x000fea0003800000 */
[----:B------:R-:W-:-:S06]  /*00b0*/  IMAD.WIDE R2, R0, R7, c[0x0][0x160] ;  /* 0x0000580000027625 */ /* 0x000fcc00078e0207 */
[----:B------:R0:W5:Y:S02]  /*00c0*/  LDG.E.U16 R2, [R2.64] ;  /* 0x0000000402027981 */ /* 0x000164000c1e1500 */
.L_x_1:
[----:B------:R-:W-:Y:S05]  /*00d0*/  BSYNC B0 ;  /* 0x0000000000007941 */ /* 0x000fea0003800000 */
.L_x_0:
[----:B-----5:R-:W-:Y:S02]  /*00e0*/  SHF.L.U32 R2, R2, 0x10, RZ ;  /* 0x0000001002027819 */ /* 0x020fe400000006ff */
[----:B------:R-:W-:-:S03]  /*00f0*/  MOV R5, 0x3e800000 ;  /* 0x3e80000000057802 */ /* 0x000fc60000000f00 */
[----:B0-----:R-:W-:-:S04]  /*0100*/  FADD R3, RZ, -R2 ;  /* 0x80000002ff037221 */ /* 0x001fc80000000000 */
[----:B------:R-:W-:-:S05]  /*0110*/  FMUL R3, R3, 1.4426950216293334961 ;  /* 0x3fb8aa3b03037820 */ /* 0x000fca0000400000 */
[----:B------:R-:W-:-:S13]  /*0120*/  FSETP.GEU.AND P1, PT, R3, -126, PT ;  /* 0xc2fc00000300780b */ /* 0x000fda0003f2e000 */
[----:B------:R-:W-:-:S04]  /*0130*/  @!P1 FMUL R3, R3, 0.5 ;  /* 0x3f00000003039820 */ /* 0x000fc80000400000 */
[----:B------:R-:W0:Y:S02]  /*0140*/  MUFU.EX2 R4, R3 ;  /* 0x0000000300047308 */ /* 0x000e240000000800 */
[----:B0-----:R-:W-:-:S04]  /*0150*/  @!P1 FMUL R4, R4, R4 ;  /* 0x0000000404049220 */ /* 0x001fc80000400000 */
[----:B------:R-:W-:-:S05]  /*0160*/  FADD R4, R4, 1 ;  /* 0x3f80000004047421 */ /* 0x000fca0000000000 */
[----:B------:R-:W-:-:S04]  /*0170*/  FSETP.GT.AND P1, PT, R4, 8.50705917302346158658e+37, PT ;  /* 0x7e8000000400780b */ /* 0x000fc80003f24000 */
[----:B------:R-:W-:-:S09]  /*0180*/  FSEL R5, R5, 1, P1 ;  /* 0x3f80000005057808 */ /* 0x000fd20000800000 */
[----:B------:R-:W-:-:S06]  /*0190*/  @P1 FMUL R4, R4, 0.25 ;  /* 0x3e80000004041820 */ /* 0x000fcc0000400000 */
[----:B------:R-:W0:Y:S02]  /*01a0*/  MUFU.RCP R4, R4 ;  /* 0x0000000400047308 */ /* 0x000e240000001000 */
[----:B0-----:R-:W-:-:S04]  /*01b0*/  FMUL R5, R4, R5 ;  /* 0x0000000504057220 */ /* 0x001fc80000400000 */
[----:B------:R-:W-:Y:S01]  /*01c0*/  FMUL R5, R2, R5 ;  /* 0x0000000502057220 */ /* 0x000fe20000400000 */
[----:B------:R-:W-:Y:S06]  /*01d0*/  @P0 EXIT ;  /* 0x000000000000094d */ /* 0x000fec0003800000 */
[----:B------:R-:W-:Y:S01]  /*01e0*/  F2FP.BF16.PACK_AB R5, RZ, R5 ;  /* 0x00000005ff05723e */ /* 0x000fe200000010ff */
[----:B------:R-:W-:-:S05]  /*01f0*/  IMAD.WIDE R2, R0, R7, c[0x0][0x168] ;  /* 0x00005a0000027625 */ /* 0x000fca00078e0207 */
[----:B------:R-:W-:Y:S01]  /*0200*/  STG.E.U16 [R2.64], R5 ;  /* 0x0000000502007986 */ /* 0x000fe2000c101504 */
[----:B------:R-:W-:Y:S05]  /*0210*/  EXIT ;  /* 0x000000000000794d */ /* 0x000fea0003800000 */
.L_x_2:
[----:B------:R-:W-:-:S00]  /*0220*/  BRA `(.L_x_2) ;  /* 0xfffffff000007947 */ /* 0x000fc0000383ffff */
[----:B------:R-:W-:-:S00]  /*0230*/  NOP ;  /* 0x0000000000007918 */ /* 0x000fc00000000000 */
        /* <DEDUP_REMOVED lines=12> */
.L_x_3:
